//
// Generated by NVIDIA NVVM Compiler
//
// Compiler Build ID: CL-36424714
// Cuda compilation tools, release 13.0, V13.0.88
// Based on NVVM 20.0.0
//

.version 9.0
.target sm_100
.address_size 64

	// .globl	_Z13encontraMenorPiS_i

.visible .entry _Z13encontraMenorPiS_i(
	.param .u64 .ptr .align 1 _Z13encontraMenorPiS_i_param_0,
	.param .u64 .ptr .align 1 _Z13encontraMenorPiS_i_param_1,
	.param .u32 _Z13encontraMenorPiS_i_param_2
)
{
	.reg .pred 	%p<2>;
	.reg .b32 	%r<8>;
	.reg .b64 	%rd<7>;

	ld.param.u64 	%rd1, [_Z13encontraMenorPiS_i_param_0];
	ld.param.u64 	%rd2, [_Z13encontraMenorPiS_i_param_1];
	ld.param.u32 	%r2, [_Z13encontraMenorPiS_i_param_2];
	mov.u32 	%r3, %tid.x;
	mov.u32 	%r4, %ctaid.x;
	mov.u32 	%r5, %ntid.x;
	mad.lo.s32 	%r1, %r4, %r5, %r3;
	setp.ge.s32 	%p1, %r1, %r2;
	@%p1 bra 	$L__BB0_2;
	cvta.to.global.u64 	%rd3, %rd1;
	cvta.to.global.u64 	%rd4, %rd2;
	mul.wide.s32 	%rd5, %r1, 4;
	add.s64 	%rd6, %rd3, %rd5;
	ld.global.u32 	%r6, [%rd6];
	atom.global.min.s32 	%r7, [%rd4], %r6;
$L__BB0_2:
	ret;

}


// ===== COMPILED SASS (sm_100) =====

	.target	sm_100

	.elftype	@"ET_EXEC"


//--------------------- .note.nv.tkinfo           --------------------------
	.section	.note.nv.tkinfo,"",@"SHT_NOTE"
	.sectionflags	@"SHF_NOTE_NV_TKINFO"
	.tkinfo
        /*0018*/ 	.word	0x00000002
        /*0030*/ 	.string	""
        /*0030*/ 	.string	"ptxas"
        /*0030*/ 	.string	"Cuda compilation tools, release 13.0, V13.0.88"
        /*0030*/ 	.string	"Build cuda_13.0.r13.0/compiler.36424714_0"
        /*0030*/ 	.string	"-arch sm_100 -m 64 "



//--------------------- .note.nv.cuinfo           --------------------------
	.section	.note.nv.cuinfo,"",@"SHT_NOTE"
	.sectionflags	@"SHF_NOTE_NV_CUINFO"
        /*0018*/ 	.short	0x0002
        /*001a*/ 	.short	0x0064
        /*001c*/ 	.short	0x0082
	.zero		2


//--------------------- .nv.info                  --------------------------
	.section	.nv.info,"",@"SHT_CUDA_INFO"
	.align	4


	//----- nvinfo : EIATTR_REGCOUNT
	.align		4
        /*0000*/ 	.byte	0x04, 0x2f
        /*0002*/ 	.short	(.L_1 - .L_0)
	.align		4
.L_0:
        /*0004*/ 	.word	index@(_Z13encontraMenorPiS_i)
        /*0008*/ 	.word	0x0000000a


	//----- nvinfo : EIATTR_FRAME_SIZE
	.align		4
.L_1:
        /*000c*/ 	.byte	0x04, 0x11
        /*000e*/ 	.short	(.L_3 - .L_2)
	.align		4
.L_2:
        /*0010*/ 	.word	index@(_Z13encontraMenorPiS_i)
        /*0014*/ 	.word	0x00000000


	//----- nvinfo : EIATTR_MIN_STACK_SIZE
	.align		4
.L_3:
        /*0018*/ 	.byte	0x04, 0x12
        /*001a*/ 	.short	(.L_5 - .L_4)
	.align		4
.L_4:
        /*001c*/ 	.word	index@(_Z13encontraMenorPiS_i)
        /*0020*/ 	.word	0x00000000
.L_5:


//--------------------- .nv.compat                --------------------------
	.section	.nv.compat,"",@"SHT_CUDA_COMPAT_INFO"
	.align	4
        /*0000*/ 	.byte	0x02, 0x09, 0x00, 0x00, 0x02, 0x02, 0x01, 0x00, 0x02, 0x05, 0x05, 0x00, 0x03, 0x07, 0x01, 0x01
        /*0010*/ 	.byte	0x02, 0x03, 0x00, 0x00, 0x02, 0x06, 0x01, 0x00, 0x04, 0x0b, 0x08, 0x00, 0x09, 0x00, 0x00, 0x00
        /*0020*/ 	.byte	0x00, 0x00, 0x00, 0x00


//--------------------- .nv.info._Z13encontraMenorPiS_i --------------------------
	.section	.nv.info._Z13encontraMenorPiS_i,"",@"SHT_CUDA_INFO"
	.sectionflags	@""
	.align	4


	//----- nvinfo : EIATTR_CUDA_API_VERSION
	.align		4
        /*0000*/ 	.byte	0x04, 0x37
        /*0002*/ 	.short	(.L_7 - .L_6)
.L_6:
        /*0004*/ 	.word	0x00000082


	//----- nvinfo : EIATTR_KPARAM_INFO
	.align		4
.L_7:
        /*0008*/ 	.byte	0x04, 0x17
        /*000a*/ 	.short	(.L_9 - .L_8)
.L_8:
        /*000c*/ 	.word	0x00000000
        /*0010*/ 	.short	0x0002
        /*0012*/ 	.short	0x0010
        /*0014*/ 	.byte	0x00, 0xf0, 0x11, 0x00


	//----- nvinfo : EIATTR_KPARAM_INFO
	.align		4
.L_9:
        /*0018*/ 	.byte	0x04, 0x17
        /*001a*/ 	.short	(.L_11 - .L_10)
.L_10:
        /*001c*/ 	.word	0x00000000
        /*0020*/ 	.short	0x0001
        /*0022*/ 	.short	0x0008
        /*0024*/ 	.byte	0x00, 0xf5, 0x21, 0x00


	//----- nvinfo : EIATTR_KPARAM_INFO
	.align		4
.L_11:
        /*0028*/ 	.byte	0x04, 0x17
        /*002a*/ 	.short	(.L_13 - .L_12)
.L_12:
        /*002c*/ 	.word	0x00000000
        /*0030*/ 	.short	0x0000
        /*0032*/ 	.short	0x0000
        /*0034*/ 	.byte	0x00, 0xf5, 0x21, 0x00


	//----- nvinfo : EIATTR_SPARSE_MMA_MASK
	.align		4
.L_13:
        /*0038*/ 	.byte	0x03, 0x50
        /*003a*/ 	.short	0x0000


	//----- nvinfo : EIATTR_MAXREG_COUNT
	.align		4
        /*003c*/ 	.byte	0x03, 0x1b
        /*003e*/ 	.short	0x00ff


	//----- nvinfo : EIATTR_MERCURY_ISA_VERSION
	.align		4
        /*0040*/ 	.byte	0x03, 0x5f
        /*0042*/ 	.short	0x0101


	//----- nvinfo : EIATTR_INT_WARP_WIDE_INSTR_OFFSETS
	.align		4
        /*0044*/ 	.byte	0x04, 0x31
        /*0046*/ 	.short	(.L_15 - .L_14)


	//   ....[0]....
.L_14:
        /*0048*/ 	.word	0x000000d0


	//   ....[1]....
        /*004c*/ 	.word	0x00000110


	//----- nvinfo : EIATTR_VRC_CTA_INIT_COUNT
	.align		4
.L_15:
        /*0050*/ 	.byte	0x02, 0x4a
	.zero		1
	.zero		1


	//----- nvinfo : EIATTR_EXIT_INSTR_OFFSETS
	.align		4
        /*0054*/ 	.byte	0x04, 0x1c
        /*0056*/ 	.short	(.L_17 - .L_16)


	//   ....[0]....
.L_16:
        /*0058*/ 	.word	0x00000070


	//   ....[1]....
        /*005c*/ 	.word	0x00000140


	//----- nvinfo : EIATTR_CBANK_PARAM_SIZE
	.align		4
.L_17:
        /*0060*/ 	.byte	0x03, 0x19
        /*0062*/ 	.short	0x0014


	//----- nvinfo : EIATTR_PARAM_CBANK
	.align		4
        /*0064*/ 	.byte	0x04, 0x0a
        /*0066*/ 	.short	(.L_19 - .L_18)
	.align		4
.L_18:
        /*0068*/ 	.word	index@(.nv.constant0._Z13encontraMenorPiS_i)
        /*006c*/ 	.short	0x0380
        /*006e*/ 	.short	0x0014


	//----- nvinfo : EIATTR_SW_WAR
	.align		4
.L_19:
        /*0070*/ 	.byte	0x04, 0x36
        /*0072*/ 	.short	(.L_21 - .L_20)
.L_20:
        /*0074*/ 	.word	0x00000008
.L_21:


//--------------------- .nv.callgraph             --------------------------
	.section	.nv.callgraph,"",@"SHT_CUDA_CALLGRAPH"
	.align	4
	.sectionentsize	8
	.align		4
        /*0000*/ 	.word	0x00000000
	.align		4
        /*0004*/ 	.word	0xffffffff
	.align		4
        /*0008*/ 	.word	0x00000000
	.align		4
        /*000c*/ 	.word	0xfffffffe
	.align		4
        /*0010*/ 	.word	0x00000000
	.align		4
        /*0014*/ 	.word	0xfffffffd
	.align		4
        /*0018*/ 	.word	0x00000000
	.align		4
        /*001c*/ 	.word	0xfffffffc


//--------------------- .text._Z13encontraMenorPiS_i --------------------------
	.section	.text._Z13encontraMenorPiS_i,"ax",@progbits
	.align	128
        .global         _Z13encontraMenorPiS_i
        .type           _Z13encontraMenorPiS_i,@function
        .size           _Z13encontraMenorPiS_i,(.L_x_1 - _Z13encontraMenorPiS_i)
        .other          _Z13encontraMenorPiS_i,@"STO_CUDA_ENTRY STV_DEFAULT"
_Z13encontraMenorPiS_i:
.text._Z13encontraMenorPiS_i:
[----:B------:R-:W-:Y:S01]  /*0000*/  LDC R1, c[0x0][0x37c] ;  /* 0x0000df00ff017b82 */ /* 0x000fe20000000800 */
[----:B------:R-:W0:Y:S07]  /*0010*/  S2R R5, SR_TID.X ;  /* 0x0000000000057919 */ /* 0x000e2e0000002100 */
[----:B------:R-:W0:Y:S01]  /*0020*/  S2UR UR4, SR_CTAID.X ;  /* 0x00000000000479c3 */ /* 0x000e220000002500 */
[----:B------:R-:W1:Y:S07]  /*0030*/  LDCU UR5, c[0x0][0x390] ;  /* 0x00007200ff0577ac */ /* 0x000e6e0008000800 */
[----:B------:R-:W0:Y:S02]  /*0040*/  LDC R0, c[0x0][0x360] ;  /* 0x0000d800ff007b82 */ /* 0x000e240000000800 */
[----:B0-----:R-:W-:-:S05]  /*0050*/  IMAD R5, R0, UR4, R5 ;  /* 0x0000000400057c24 */ /* 0x001fca000f8e0205 */
[----:B-1----:R-:W-:-:S13]  /*0060*/  ISETP.GE.AND P0, PT, R5, UR5, PT ;  /* 0x0000000505007c0c */ /* 0x002fda000bf06270 */
[----:B------:R-:W-:Y:S05]  /*0070*/  @P0 EXIT ;  /* 0x000000000000094d */ /* 0x000fea0003800000 */
[----:B------:R-:W0:Y:S01]  /*0080*/  LDC.64 R2, c[0x0][0x380] ;  /* 0x0000e000ff027b82 */ /* 0x000e220000000a00 */
[----:B------:R-:W1:Y:S01]  /*0090*/  LDCU.64 UR6, c[0x0][0x358] ;  /* 0x00006b00ff0677ac */ /* 0x000e620008000a00 */
[----:B0-----:R-:W-:-:S06]  /*00a0*/  IMAD.WIDE R2, R5, 0x4, R2 ;  /* 0x0000000405027825 */ /* 0x001fcc00078e0202 */
[----:B-1----:R-:W2:Y:S01]  /*00b0*/  LDG.E R2, desc[UR6][R2.64] ;  /* 0x0000000602027981 */ /* 0x002ea2000c1e1900 */
[----:B------:R-:W0:Y:S01]  /*00c0*/  LDC.64 R4, c[0x0][0x388] ;  /* 0x0000e200ff047b82 */ /* 0x000e220000000a00 */
[----:B------:R-:W-:Y:S01]  /*00d0*/  VOTEU.ANY UR4, UPT, PT ;  /* 0x0000000000047886 */ /* 0x000fe200038e0100 */
[----:B------:R-:W1:Y:S01]  /*00e0*/  S2R R0, SR_LANEID ;  /* 0x0000000000007919 */ /* 0x000e620000000000 */
[----:B------:R-:W-:-:S06]  /*00f0*/  UFLO.U32 UR4, UR4 ;  /* 0x00000004000472bd */ /* 0x000fcc00080e0000 */
[----:B-1----:R-:W-:Y:S02]  /*0100*/  ISETP.EQ.U32.AND P0, PT, R0, UR4, PT ;  /* 0x0000000400007c0c */ /* 0x002fe4000bf02070 */
[----:B--2---:R-:W-:-:S13]  /*0110*/  CREDUX.MIN.S32 UR5, R2 ;  /* 0x00000000020572cc */ /* 0x004fda0000008200 */
[----:B------:R-:W-:-:S05]  /*0120*/  MOV R7, UR5 ;  /* 0x0000000500077c02 */ /* 0x000fca0008000f00 */
[----:B0-----:R-:W-:Y:S01]  /*0130*/  @P0 REDG.E.MIN.S32.STRONG.GPU desc[UR6][R4.64], R7 ;  /* 0x000000070400098e */ /* 0x001fe2000c92e306 */
[----:B------:R-:W-:Y:S05]  /*0140*/  EXIT ;  /* 0x000000000000794d */ /* 0x000fea0003800000 */
.L_x_0:
[----:B------:R-:W-:-:S00]  /*0150*/  BRA `(.L_x_0) ;  /* 0xfffffffc00fc7947 */ /* 0x000fc0000383ffff */
[----:B------:R-:W-:-:S00]  /*0160*/  NOP ;  /* 0x0000000000007918 */ /* 0x000fc00000000000 */
        /* <DEDUP_REMOVED lines=9> */
.L_x_1:


//--------------------- .nv.shared.reserved.0     --------------------------
	.section	.nv.shared.reserved.0,"aw",@nobits
	.weak		__nv_reservedSMEM_offset_0_alias
	.size		__nv_reservedSMEM_offset_0_alias, 0, 64
	.other		__nv_reservedSMEM_offset_0_alias,@"STO_CUDA_RESERVED_SHARED STV_DEFAULT"
__nv_reservedSMEM_offset_0_alias:
	.zero		0
	.zero		64


//--------------------- .nv.constant0._Z13encontraMenorPiS_i --------------------------
	.section	.nv.constant0._Z13encontraMenorPiS_i,"a",@progbits
	.sectionflags	@""
	.align	4
.nv.constant0._Z13encontraMenorPiS_i:
	.zero		916


//--------------------- SYMBOLS --------------------------

	.type		.nv.reservedSmem.offset0,@object
	.size		.nv.reservedSmem.offset0,0x4
